//
// Generated by NVIDIA NVVM Compiler
//
// Compiler Build ID: CL-36424714
// Cuda compilation tools, release 13.0, V13.0.88
// Based on NVVM 20.0.0
//

.version 9.0
.target sm_100
.address_size 64

	// .globl	_Z10reduce_maxPfS_if
// _ZZ10reduce_maxPfS_ifE1s has been demoted

.visible .entry _Z10reduce_maxPfS_if(
	.param .u64 .ptr .align 1 _Z10reduce_maxPfS_if_param_0,
	.param .u64 .ptr .align 1 _Z10reduce_maxPfS_if_param_1,
	.param .u32 _Z10reduce_maxPfS_if_param_2,
	.param .f32 _Z10reduce_maxPfS_if_param_3
)
{
	.reg .pred 	%p<13>;
	.reg .b32 	%r<10>;
	.reg .b32 	%f<39>;
	.reg .b64 	%rd<11>;
	// demoted variable
	.shared .align 4 .b8 _ZZ10reduce_maxPfS_ifE1s[4096];
	ld.param.u64 	%rd3, [_Z10reduce_maxPfS_if_param_0];
	ld.param.u64 	%rd2, [_Z10reduce_maxPfS_if_param_1];
	ld.param.u32 	%r6, [_Z10reduce_maxPfS_if_param_2];
	ld.param.f32 	%f38, [_Z10reduce_maxPfS_if_param_3];
	cvta.to.global.u64 	%rd1, %rd3;
	mov.u32 	%r1, %tid.x;
	mov.u32 	%r2, %ctaid.x;
	shl.b32 	%r7, %r2, 10;
	or.b32  	%r3, %r7, %r1;
	setp.ge.u32 	%p1, %r3, %r6;
	mov.f32 	%f37, %f38;
	@%p1 bra 	$L__BB0_2;
	mul.wide.u32 	%rd4, %r3, 4;
	add.s64 	%rd5, %rd1, %rd4;
	ld.global.f32 	%f37, [%rd5];
$L__BB0_2:
	shl.b32 	%r8, %r1, 2;
	mov.u32 	%r9, _ZZ10reduce_maxPfS_ifE1s;
	add.s32 	%r4, %r9, %r8;
	st.shared.f32 	[%r4], %f37;
	add.s32 	%r5, %r3, 512;
	setp.ge.u32 	%p2, %r5, %r6;
	@%p2 bra 	$L__BB0_4;
	mul.wide.u32 	%rd6, %r5, 4;
	add.s64 	%rd7, %rd1, %rd6;
	ld.global.f32 	%f38, [%rd7];
$L__BB0_4:
	st.shared.f32 	[%r4+2048], %f38;
	bar.sync 	0;
	setp.gt.u32 	%p3, %r1, 511;
	@%p3 bra 	$L__BB0_6;
	ld.shared.f32 	%f6, [%r4];
	ld.shared.f32 	%f7, [%r4+2048];
	max.f32 	%f8, %f6, %f7;
	st.shared.f32 	[%r4], %f8;
$L__BB0_6:
	bar.sync 	0;
	setp.gt.u32 	%p4, %r1, 255;
	@%p4 bra 	$L__BB0_8;
	ld.shared.f32 	%f9, [%r4];
	ld.shared.f32 	%f10, [%r4+1024];
	max.f32 	%f11, %f9, %f10;
	st.shared.f32 	[%r4], %f11;
$L__BB0_8:
	bar.sync 	0;
	setp.gt.u32 	%p5, %r1, 127;
	@%p5 bra 	$L__BB0_10;
	ld.shared.f32 	%f12, [%r4];
	ld.shared.f32 	%f13, [%r4+512];
	max.f32 	%f14, %f12, %f13;
	st.shared.f32 	[%r4], %f14;
$L__BB0_10:
	bar.sync 	0;
	setp.gt.u32 	%p6, %r1, 63;
	@%p6 bra 	$L__BB0_12;
	ld.shared.f32 	%f15, [%r4];
	ld.shared.f32 	%f16, [%r4+256];
	max.f32 	%f17, %f15, %f16;
	st.shared.f32 	[%r4], %f17;
$L__BB0_12:
	bar.sync 	0;
	setp.gt.u32 	%p7, %r1, 31;
	@%p7 bra 	$L__BB0_14;
	ld.shared.f32 	%f18, [%r4];
	ld.shared.f32 	%f19, [%r4+128];
	max.f32 	%f20, %f18, %f19;
	st.shared.f32 	[%r4], %f20;
$L__BB0_14:
	bar.sync 	0;
	setp.gt.u32 	%p8, %r1, 15;
	@%p8 bra 	$L__BB0_16;
	ld.shared.f32 	%f21, [%r4];
	ld.shared.f32 	%f22, [%r4+64];
	max.f32 	%f23, %f21, %f22;
	st.shared.f32 	[%r4], %f23;
$L__BB0_16:
	bar.sync 	0;
	setp.gt.u32 	%p9, %r1, 7;
	@%p9 bra 	$L__BB0_18;
	ld.shared.f32 	%f24, [%r4];
	ld.shared.f32 	%f25, [%r4+32];
	max.f32 	%f26, %f24, %f25;
	st.shared.f32 	[%r4], %f26;
$L__BB0_18:
	bar.sync 	0;
	setp.gt.u32 	%p10, %r1, 3;
	@%p10 bra 	$L__BB0_20;
	ld.shared.f32 	%f27, [%r4];
	ld.shared.f32 	%f28, [%r4+16];
	max.f32 	%f29, %f27, %f28;
	st.shared.f32 	[%r4], %f29;
$L__BB0_20:
	bar.sync 	0;
	setp.gt.u32 	%p11, %r1, 1;
	@%p11 bra 	$L__BB0_22;
	ld.shared.f32 	%f30, [%r4];
	ld.shared.f32 	%f31, [%r4+8];
	max.f32 	%f32, %f30, %f31;
	st.shared.f32 	[%r4], %f32;
$L__BB0_22:
	bar.sync 	0;
	setp.ne.s32 	%p12, %r1, 0;
	@%p12 bra 	$L__BB0_24;
	ld.shared.f32 	%f33, [%r4];
	ld.shared.f32 	%f34, [_ZZ10reduce_maxPfS_ifE1s+4];
	max.f32 	%f35, %f33, %f34;
	st.shared.f32 	[%r4], %f35;
	ld.shared.f32 	%f36, [_ZZ10reduce_maxPfS_ifE1s];
	cvta.to.global.u64 	%rd8, %rd2;
	mul.wide.u32 	%rd9, %r2, 4;
	add.s64 	%rd10, %rd8, %rd9;
	st.global.f32 	[%rd10], %f36;
$L__BB0_24:
	ret;

}


// ===== COMPILED SASS (sm_100) =====

	.target	sm_100

	.elftype	@"ET_EXEC"


//--------------------- .note.nv.tkinfo           --------------------------
	.section	.note.nv.tkinfo,"",@"SHT_NOTE"
	.sectionflags	@"SHF_NOTE_NV_TKINFO"
	.tkinfo
        /*0018*/ 	.word	0x00000002
        /*0030*/ 	.string	""
        /*0030*/ 	.string	"ptxas"
        /*0030*/ 	.string	"Cuda compilation tools, release 13.0, V13.0.88"
        /*0030*/ 	.string	"Build cuda_13.0.r13.0/compiler.36424714_0"
        /*0030*/ 	.string	"-arch sm_100 -m 64 "



//--------------------- .note.nv.cuinfo           --------------------------
	.section	.note.nv.cuinfo,"",@"SHT_NOTE"
	.sectionflags	@"SHF_NOTE_NV_CUINFO"
        /*0018*/ 	.short	0x0002
        /*001a*/ 	.short	0x0064
        /*001c*/ 	.short	0x0082
	.zero		2


//--------------------- .nv.info                  --------------------------
	.section	.nv.info,"",@"SHT_CUDA_INFO"
	.align	4


	//----- nvinfo : EIATTR_REGCOUNT
	.align		4
        /*0000*/ 	.byte	0x04, 0x2f
        /*0002*/ 	.short	(.L_1 - .L_0)
	.align		4
.L_0:
        /*0004*/ 	.word	index@(_Z10reduce_maxPfS_if)
        /*0008*/ 	.word	0x0000000d


	//----- nvinfo : EIATTR_FRAME_SIZE
	.align		4
.L_1:
        /*000c*/ 	.byte	0x04, 0x11
        /*000e*/ 	.short	(.L_3 - .L_2)
	.align		4
.L_2:
        /*0010*/ 	.word	index@(_Z10reduce_maxPfS_if)
        /*0014*/ 	.word	0x00000000


	//----- nvinfo : EIATTR_MIN_STACK_SIZE
	.align		4
.L_3:
        /*0018*/ 	.byte	0x04, 0x12
        /*001a*/ 	.short	(.L_5 - .L_4)
	.align		4
.L_4:
        /*001c*/ 	.word	index@(_Z10reduce_maxPfS_if)
        /*0020*/ 	.word	0x00000000
.L_5:


//--------------------- .nv.compat                --------------------------
	.section	.nv.compat,"",@"SHT_CUDA_COMPAT_INFO"
	.align	4
        /*0000*/ 	.byte	0x02, 0x09, 0x00, 0x00, 0x02, 0x02, 0x01, 0x00, 0x02, 0x05, 0x05, 0x00, 0x03, 0x07, 0x01, 0x01
        /*0010*/ 	.byte	0x02, 0x03, 0x00, 0x00, 0x02, 0x06, 0x01, 0x00, 0x04, 0x0b, 0x08, 0x00, 0x09, 0x00, 0x00, 0x00
        /*0020*/ 	.byte	0x00, 0x00, 0x00, 0x00


//--------------------- .nv.info._Z10reduce_maxPfS_if --------------------------
	.section	.nv.info._Z10reduce_maxPfS_if,"",@"SHT_CUDA_INFO"
	.sectionflags	@""
	.align	4


	//----- nvinfo : EIATTR_CUDA_API_VERSION
	.align		4
        /*0000*/ 	.byte	0x04, 0x37
        /*0002*/ 	.short	(.L_7 - .L_6)
.L_6:
        /*0004*/ 	.word	0x00000082


	//----- nvinfo : EIATTR_KPARAM_INFO
	.align		4
.L_7:
        /*0008*/ 	.byte	0x04, 0x17
        /*000a*/ 	.short	(.L_9 - .L_8)
.L_8:
        /*000c*/ 	.word	0x00000000
        /*0010*/ 	.short	0x0003
        /*0012*/ 	.short	0x0014
        /*0014*/ 	.byte	0x00, 0xf0, 0x11, 0x00


	//----- nvinfo : EIATTR_KPARAM_INFO
	.align		4
.L_9:
        /*0018*/ 	.byte	0x04, 0x17
        /*001a*/ 	.short	(.L_11 - .L_10)
.L_10:
        /*001c*/ 	.word	0x00000000
        /*0020*/ 	.short	0x0002
        /*0022*/ 	.short	0x0010
        /*0024*/ 	.byte	0x00, 0xf0, 0x11, 0x00


	//----- nvinfo : EIATTR_KPARAM_INFO
	.align		4
.L_11:
        /*0028*/ 	.byte	0x04, 0x17
        /*002a*/ 	.short	(.L_13 - .L_12)
.L_12:
        /*002c*/ 	.word	0x00000000
        /*0030*/ 	.short	0x0001
        /*0032*/ 	.short	0x0008
        /*0034*/ 	.byte	0x00, 0xf5, 0x21, 0x00


	//----- nvinfo : EIATTR_KPARAM_INFO
	.align		4
.L_13:
        /*0038*/ 	.byte	0x04, 0x17
        /*003a*/ 	.short	(.L_15 - .L_14)
.L_14:
        /*003c*/ 	.word	0x00000000
        /*0040*/ 	.short	0x0000
        /*0042*/ 	.short	0x0000
        /*0044*/ 	.byte	0x00, 0xf5, 0x21, 0x00


	//----- nvinfo : EIATTR_SPARSE_MMA_MASK
	.align		4
.L_15:
        /*0048*/ 	.byte	0x03, 0x50
        /*004a*/ 	.short	0x0000


	//----- nvinfo : EIATTR_MAXREG_COUNT
	.align		4
        /*004c*/ 	.byte	0x03, 0x1b
        /*004e*/ 	.short	0x00ff


	//----- nvinfo : EIATTR_NUM_BARRIERS
	.align		4
        /*0050*/ 	.byte	0x02, 0x4c
        /*0052*/ 	.byte	0x01
	.zero		1


	//----- nvinfo : EIATTR_MERCURY_ISA_VERSION
	.align		4
        /*0054*/ 	.byte	0x03, 0x5f
        /*0056*/ 	.short	0x0101


	//----- nvinfo : EIATTR_VRC_CTA_INIT_COUNT
	.align		4
        /*0058*/ 	.byte	0x02, 0x4a
	.zero		1
	.zero		1


	//----- nvinfo : EIATTR_EXIT_INSTR_OFFSETS
	.align		4
        /*005c*/ 	.byte	0x04, 0x1c
        /*005e*/ 	.short	(.L_17 - .L_16)


	//   ....[0]....
.L_16:
        /*0060*/ 	.word	0x00000510


	//   ....[1]....
        /*0064*/ 	.word	0x000005a0


	//----- nvinfo : EIATTR_CBANK_PARAM_SIZE
	.align		4
.L_17:
        /*0068*/ 	.byte	0x03, 0x19
        /*006a*/ 	.short	0x0018


	//----- nvinfo : EIATTR_PARAM_CBANK
	.align		4
        /*006c*/ 	.byte	0x04, 0x0a
        /*006e*/ 	.short	(.L_19 - .L_18)
	.align		4
.L_18:
        /*0070*/ 	.word	index@(.nv.constant0._Z10reduce_maxPfS_if)
        /*0074*/ 	.short	0x0380
        /*0076*/ 	.short	0x0018


	//----- nvinfo : EIATTR_SW_WAR
	.align		4
.L_19:
        /*0078*/ 	.byte	0x04, 0x36
        /*007a*/ 	.short	(.L_21 - .L_20)
.L_20:
        /*007c*/ 	.word	0x00000008
.L_21:


//--------------------- .nv.callgraph             --------------------------
	.section	.nv.callgraph,"",@"SHT_CUDA_CALLGRAPH"
	.align	4
	.sectionentsize	8
	.align		4
        /*0000*/ 	.word	0x00000000
	.align		4
        /*0004*/ 	.word	0xffffffff
	.align		4
        /*0008*/ 	.word	0x00000000
	.align		4
        /*000c*/ 	.word	0xfffffffe
	.align		4
        /*0010*/ 	.word	0x00000000
	.align		4
        /*0014*/ 	.word	0xfffffffd
	.align		4
        /*0018*/ 	.word	0x00000000
	.align		4
        /*001c*/ 	.word	0xfffffffc


//--------------------- .text._Z10reduce_maxPfS_if --------------------------
	.section	.text._Z10reduce_maxPfS_if,"ax",@progbits
	.align	128
        .global         _Z10reduce_maxPfS_if
        .type           _Z10reduce_maxPfS_if,@function
        .size           _Z10reduce_maxPfS_if,(.L_x_1 - _Z10reduce_maxPfS_if)
        .other          _Z10reduce_maxPfS_if,@"STO_CUDA_ENTRY STV_DEFAULT"
_Z10reduce_maxPfS_if:
.text._Z10reduce_maxPfS_if:
[----:B------:R-:W-:Y:S01]  /*0000*/  LDC R1, c[0x0][0x37c] ;  /* 0x0000df00ff017b82 */ /* 0x000fe20000000800 */
[----:B------:R-:W0:Y:S01]  /*0010*/  S2R R0, SR_CTAID.X ;  /* 0x0000000000007919 */ /* 0x000e220000002500 */
[----:B------:R-:W1:Y:S01]  /*0020*/  LDCU UR4, c[0x0][0x390] ;  /* 0x00007200ff0477ac */ /* 0x000e620008000800 */
[----:B------:R-:W2:Y:S01]  /*0030*/  S2R R2, SR_TID.X ;  /* 0x0000000000027919 */ /* 0x000ea20000002100 */
[----:B------:R-:W3:Y:S01]  /*0040*/  LDCU.64 UR6, c[0x0][0x358] ;  /* 0x00006b00ff0677ac */ /* 0x000ee20008000a00 */
[----:B0-----:R-:W-:-:S05]  /*0050*/  IMAD.SHL.U32 R3, R0, 0x400, RZ ;  /* 0x0000040000037824 */ /* 0x001fca00078e00ff */
[----:B--2---:R-:W-:-:S04]  /*0060*/  LOP3.LUT R3, R3, R2, RZ, 0xfc, !PT ;  /* 0x0000000203037212 */ /* 0x004fc800078efcff */
[C---:B-1----:R-:W-:Y:S01]  /*0070*/  ISETP.GE.U32.AND P0, PT, R3.reuse, UR4, PT ;  /* 0x0000000403007c0c */ /* 0x042fe2000bf06070 */
[----:B------:R-:W-:-:S05]  /*0080*/  VIADD R9, R3, 0x200 ;  /* 0x0000020003097836 */ /* 0x000fca0000000000 */
[----:B------:R-:W-:Y:S01]  /*0090*/  ISETP.GE.U32.AND P1, PT, R9, UR4, PT ;  /* 0x0000000409007c0c */ /* 0x000fe2000bf26070 */
[----:B------:R-:W0:Y:S06]  /*00a0*/  LDCU UR4, c[0x0][0x394] ;  /* 0x00007280ff0477ac */ /* 0x000e2c0008000800 */
[----:B------:R-:W1:Y:S08]  /*00b0*/  @!P0 LDC.64 R4, c[0x0][0x380] ;  /* 0x0000e000ff048b82 */ /* 0x000e700000000a00 */
[----:B------:R-:W2:Y:S01]  /*00c0*/  @!P1 LDC.64 R6, c[0x0][0x380] ;  /* 0x0000e000ff069b82 */ /* 0x000ea20000000a00 */
[----:B0-----:R-:W-:-:S02]  /*00d0*/  IMAD.U32 R10, RZ, RZ, UR4 ;  /* 0x00000004ff0a7e24 */ /* 0x001fc4000f8e00ff */
[----:B------:R-:W-:Y:S02]  /*00e0*/  IMAD.U32 R8, RZ, RZ, UR4 ;  /* 0x00000004ff087e24 */ /* 0x000fe4000f8e00ff */
[----:B-1----:R-:W-:-:S05]  /*00f0*/  @!P0 IMAD.WIDE.U32 R4, R3, 0x4, R4 ;  /* 0x0000000403048825 */ /* 0x002fca00078e0004 */
[----:B---3--:R-:W3:Y:S01]  /*0100*/  @!P0 LDG.E R10, desc[UR6][R4.64] ;  /* 0x00000006040a8981 */ /* 0x008ee2000c1e1900 */
[----:B--2---:R-:W-:-:S05]  /*0110*/  @!P1 IMAD.WIDE.U32 R6, R9, 0x4, R6 ;  /* 0x0000000409069825 */ /* 0x004fca00078e0006 */
[----:B------:R-:W2:Y:S01]  /*0120*/  @!P1 LDG.E R8, desc[UR6][R6.64] ;  /* 0x0000000606089981 */ /* 0x000ea2000c1e1900 */
[----:B------:R-:W0:Y:S01]  /*0130*/  S2UR UR5, SR_CgaCtaId ;  /* 0x00000000000579c3 */ /* 0x000e220000008800 */
[----:B------:R-:W-:Y:S02]  /*0140*/  UMOV UR4, 0x400 ;  /* 0x0000040000047882 */ /* 0x000fe40000000000 */
[----:B0-----:R-:W-:-:S06]  /*0150*/  ULEA UR4, UR5, UR4, 0x18 ;  /* 0x0000000405047291 */ /* 0x001fcc000f8ec0ff */
[C---:B------:R-:W-:Y:S02]  /*0160*/  LEA R3, R2.reuse, UR4, 0x2 ;  /* 0x0000000402037c11 */ /* 0x040fe4000f8e10ff */
[C---:B------:R-:W-:Y:S02]  /*0170*/  ISETP.GT.U32.AND P0, PT, R2.reuse, 0x1ff, PT ;  /* 0x000001ff0200780c */ /* 0x040fe40003f04070 */
[----:B------:R-:W-:Y:S01]  /*0180*/  ISETP.GT.U32.AND P1, PT, R2, 0xff, PT ;  /* 0x000000ff0200780c */ /* 0x000fe20003f24070 */
[----:B---3--:R-:W-:Y:S04]  /*0190*/  STS [R3], R10 ;  /* 0x0000000a03007388 */ /* 0x008fe80000000800 */
[----:B--2---:R-:W-:Y:S01]  /*01a0*/  STS [R3+0x800], R8 ;  /* 0x0008000803007388 */ /* 0x004fe20000000800 */
[----:B------:R-:W-:Y:S06]  /*01b0*/  BAR.SYNC.DEFER_BLOCKING 0x0 ;  /* 0x0000000000007b1d */ /* 0x000fec0000010000 */
[----:B------:R-:W-:Y:S04]  /*01c0*/  @!P0 LDS R9, [R3] ;  /* 0x0000000003098984 */ /* 0x000fe80000000800 */
[----:B------:R-:W0:Y:S02]  /*01d0*/  @!P0 LDS R4, [R3+0x800] ;  /* 0x0008000003048984 */ /* 0x000e240000000800 */
[----:B0-----:R-:W-:-:S05]  /*01e0*/  @!P0 FMNMX R4, R9, R4, !PT ;  /* 0x0000000409048209 */ /* 0x001fca0007800000 */
[----:B------:R-:W-:Y:S01]  /*01f0*/  @!P0 STS [R3], R4 ;  /* 0x0000000403008388 */ /* 0x000fe20000000800 */
[----:B------:R-:W-:Y:S06]  /*0200*/  BAR.SYNC.DEFER_BLOCKING 0x0 ;  /* 0x0000000000007b1d */ /* 0x000fec0000010000 */
[----:B------:R-:W-:Y:S04]  /*0210*/  @!P1 LDS R5, [R3] ;  /* 0x0000000003059984 */ /* 0x000fe80000000800 */
[----:B------:R-:W0:Y:S01]  /*0220*/  @!P1 LDS R6, [R3+0x400] ;  /* 0x0004000003069984 */ /* 0x000e220000000800 */
[----:B------:R-:W-:-:S02]  /*0230*/  ISETP.GT.U32.AND P0, PT, R2, 0x7f, PT ;  /* 0x0000007f0200780c */ /* 0x000fc40003f04070 */
        /* <DEDUP_REMOVED lines=41> */
[----:B------:R-:W-:-:S02]  /*04d0*/  ISETP.NE.AND P1, PT, R2, RZ, PT ;  /* 0x000000ff0200720c */ /* 0x000fc40003f25270 */
[----:B0-----:R-:W-:-:S05]  /*04e0*/  @!P0 FMNMX R8, R5, R8, !PT ;  /* 0x0000000805088209 */ /* 0x001fca0007800000 */
[----:B------:R0:W-:Y:S01]  /*04f0*/  @!P0 STS [R3], R8 ;  /* 0x0000000803008388 */ /* 0x0001e20000000800 */
[----:B------:R-:W-:Y:S06]  /*0500*/  BAR.SYNC.DEFER_BLOCKING 0x0 ;  /* 0x0000000000007b1d */ /* 0x000fec0000010000 */
[----:B------:R-:W-:Y:S05]  /*0510*/  @P1 EXIT ;  /* 0x000000000000194d */ /* 0x000fea0003800000 */
[----:B------:R-:W-:Y:S04]  /*0520*/  LDS R2, [R3] ;  /* 0x0000000003027984 */ /* 0x000fe80000000800 */
[----:B------:R-:W1:Y:S02]  /*0530*/  LDS R5, [UR4+0x4] ;  /* 0x00000404ff057984 */ /* 0x000e640008000800 */
[----:B-1----:R-:W-:Y:S02]  /*0540*/  FMNMX R2, R2, R5, !PT ;  /* 0x0000000502027209 */ /* 0x002fe40007800000 */
[----:B------:R-:W1:Y:S03]  /*0550*/  LDC.64 R4, c[0x0][0x388] ;  /* 0x0000e200ff047b82 */ /* 0x000e660000000a00 */
[----:B------:R-:W-:Y:S04]  /*0560*/  STS [R3], R2 ;  /* 0x0000000203007388 */ /* 0x000fe80000000800 */
[----:B------:R-:W2:Y:S01]  /*0570*/  LDS R7, [UR4] ;  /* 0x00000004ff077984 */ /* 0x000ea20008000800 */
[----:B-1----:R-:W-:-:S05]  /*0580*/  IMAD.WIDE.U32 R4, R0, 0x4, R4 ;  /* 0x0000000400047825 */ /* 0x002fca00078e0004 */
[----:B--2---:R-:W-:Y:S01]  /*0590*/  STG.E desc[UR6][R4.64], R7 ;  /* 0x0000000704007986 */ /* 0x004fe2000c101906 */
[----:B------:R-:W-:Y:S05]  /*05a0*/  EXIT ;  /* 0x000000000000794d */ /* 0x000fea0003800000 */
.L_x_0:
[----:B------:R-:W-:-:S00]  /*05b0*/  BRA `(.L_x_0) ;  /* 0xfffffffc00fc7947 */ /* 0x000fc0000383ffff */
[----:B------:R-:W-:-:S00]  /*05c0*/  NOP ;  /* 0x0000000000007918 */ /* 0x000fc00000000000 */
        /* <DEDUP_REMOVED lines=11> */
.L_x_1:


//--------------------- .nv.shared._Z10reduce_maxPfS_if --------------------------
	.section	.nv.shared._Z10reduce_maxPfS_if,"aw",@nobits
	.sectionflags	@""
	.align	4
.nv.shared._Z10reduce_maxPfS_if:
	.zero		5120


//--------------------- .nv.shared.reserved.0     --------------------------
	.section	.nv.shared.reserved.0,"aw",@nobits
	.weak		__nv_reservedSMEM_offset_0_alias
	.size		__nv_reservedSMEM_offset_0_alias, 0, 64
	.other		__nv_reservedSMEM_offset_0_alias,@"STO_CUDA_RESERVED_SHARED STV_DEFAULT"
__nv_reservedSMEM_offset_0_alias:
	.zero		0
	.zero		64


//--------------------- .nv.constant0._Z10reduce_maxPfS_if --------------------------
	.section	.nv.constant0._Z10reduce_maxPfS_if,"a",@progbits
	.sectionflags	@""
	.align	4
.nv.constant0._Z10reduce_maxPfS_if:
	.zero		920


//--------------------- SYMBOLS --------------------------

	.type		.nv.reservedSmem.offset0,@object
	.size		.nv.reservedSmem.offset0,0x4
	.type		.nv.reservedSmem.cap,@object
	.size		.nv.reservedSmem.cap,0x4
